//
// Generated by NVIDIA NVVM Compiler
//
// Compiler Build ID: CL-36424714
// Cuda compilation tools, release 13.0, V13.0.88
// Based on NVVM 20.0.0
//

.version 9.0
.target sm_100
.address_size 64

	// .globl	_Z10initColorsPiiiii

.visible .entry _Z10initColorsPiiiii(
	.param .u64 .ptr .align 1 _Z10initColorsPiiiii_param_0,
	.param .u32 _Z10initColorsPiiiii_param_1,
	.param .u32 _Z10initColorsPiiiii_param_2,
	.param .u32 _Z10initColorsPiiiii_param_3,
	.param .u32 _Z10initColorsPiiiii_param_4
)
{
	.reg .pred 	%p<4>;
	.reg .b32 	%r<17>;
	.reg .b64 	%rd<9>;

	ld.param.u64 	%rd2, [_Z10initColorsPiiiii_param_0];
	ld.param.u32 	%r4, [_Z10initColorsPiiiii_param_1];
	ld.param.u32 	%r2, [_Z10initColorsPiiiii_param_2];
	ld.param.u32 	%r3, [_Z10initColorsPiiiii_param_4];
	cvta.to.global.u64 	%rd1, %rd2;
	mov.u32 	%r5, %tid.x;
	mov.u32 	%r6, %ctaid.x;
	mov.u32 	%r7, %ntid.x;
	mad.lo.s32 	%r1, %r6, %r7, %r5;
	setp.ge.s32 	%p1, %r1, %r4;
	@%p1 bra 	$L__BB0_2;
	mul.lo.s32 	%r14, %r1, 3;
	mul.wide.s32 	%rd7, %r14, 4;
	add.s64 	%rd8, %rd1, %rd7;
	mov.b32 	%r15, 128;
	st.global.u32 	[%rd8], %r15;
	mov.b32 	%r16, 0;
	st.global.u32 	[%rd8+4], %r16;
	st.global.u32 	[%rd8+8], %r15;
	bra.uni 	$L__BB0_6;
$L__BB0_2:
	setp.ge.s32 	%p2, %r1, %r2;
	@%p2 bra 	$L__BB0_4;
	mul.lo.s32 	%r11, %r1, 3;
	mul.wide.s32 	%rd5, %r11, 4;
	add.s64 	%rd6, %rd1, %rd5;
	mov.b32 	%r12, 255;
	st.global.u32 	[%rd6], %r12;
	mov.b32 	%r13, 0;
	st.global.u32 	[%rd6+4], %r13;
	st.global.u32 	[%rd6+8], %r13;
	bra.uni 	$L__BB0_6;
$L__BB0_4:
	setp.ge.s32 	%p3, %r1, %r3;
	@%p3 bra 	$L__BB0_6;
	mul.lo.s32 	%r8, %r1, 3;
	mul.wide.s32 	%rd3, %r8, 4;
	add.s64 	%rd4, %rd1, %rd3;
	mov.b32 	%r9, 0;
	st.global.u32 	[%rd4], %r9;
	mov.b32 	%r10, 255;
	st.global.u32 	[%rd4+4], %r10;
	st.global.u32 	[%rd4+8], %r9;
$L__BB0_6:
	ret;

}


// ===== COMPILED SASS (sm_100) =====

	.target	sm_100

	.elftype	@"ET_EXEC"


//--------------------- .note.nv.tkinfo           --------------------------
	.section	.note.nv.tkinfo,"",@"SHT_NOTE"
	.sectionflags	@"SHF_NOTE_NV_TKINFO"
	.tkinfo
        /*0018*/ 	.word	0x00000002
        /*0030*/ 	.string	""
        /*0030*/ 	.string	"ptxas"
        /*0030*/ 	.string	"Cuda compilation tools, release 13.0, V13.0.88"
        /*0030*/ 	.string	"Build cuda_13.0.r13.0/compiler.36424714_0"
        /*0030*/ 	.string	"-arch sm_100 -m 64 "



//--------------------- .note.nv.cuinfo           --------------------------
	.section	.note.nv.cuinfo,"",@"SHT_NOTE"
	.sectionflags	@"SHF_NOTE_NV_CUINFO"
        /*0018*/ 	.short	0x0002
        /*001a*/ 	.short	0x0064
        /*001c*/ 	.short	0x0082
	.zero		2


//--------------------- .nv.info                  --------------------------
	.section	.nv.info,"",@"SHT_CUDA_INFO"
	.align	4


	//----- nvinfo : EIATTR_REGCOUNT
	.align		4
        /*0000*/ 	.byte	0x04, 0x2f
        /*0002*/ 	.short	(.L_1 - .L_0)
	.align		4
.L_0:
        /*0004*/ 	.word	index@(_Z10initColorsPiiiii)
        /*0008*/ 	.word	0x0000000a


	//----- nvinfo : EIATTR_FRAME_SIZE
	.align		4
.L_1:
        /*000c*/ 	.byte	0x04, 0x11
        /*000e*/ 	.short	(.L_3 - .L_2)
	.align		4
.L_2:
        /*0010*/ 	.word	index@(_Z10initColorsPiiiii)
        /*0014*/ 	.word	0x00000000


	//----- nvinfo : EIATTR_MIN_STACK_SIZE
	.align		4
.L_3:
        /*0018*/ 	.byte	0x04, 0x12
        /*001a*/ 	.short	(.L_5 - .L_4)
	.align		4
.L_4:
        /*001c*/ 	.word	index@(_Z10initColorsPiiiii)
        /*0020*/ 	.word	0x00000000
.L_5:


//--------------------- .nv.compat                --------------------------
	.section	.nv.compat,"",@"SHT_CUDA_COMPAT_INFO"
	.align	4
        /*0000*/ 	.byte	0x02, 0x09, 0x00, 0x00, 0x02, 0x02, 0x01, 0x00, 0x02, 0x05, 0x05, 0x00, 0x03, 0x07, 0x01, 0x01
        /*0010*/ 	.byte	0x02, 0x03, 0x00, 0x00, 0x02, 0x06, 0x01, 0x00, 0x04, 0x0b, 0x08, 0x00, 0x09, 0x00, 0x00, 0x00
        /*0020*/ 	.byte	0x00, 0x00, 0x00, 0x00


//--------------------- .nv.info._Z10initColorsPiiiii --------------------------
	.section	.nv.info._Z10initColorsPiiiii,"",@"SHT_CUDA_INFO"
	.sectionflags	@""
	.align	4


	//----- nvinfo : EIATTR_CUDA_API_VERSION
	.align		4
        /*0000*/ 	.byte	0x04, 0x37
        /*0002*/ 	.short	(.L_7 - .L_6)
.L_6:
        /*0004*/ 	.word	0x00000082


	//----- nvinfo : EIATTR_KPARAM_INFO
	.align		4
.L_7:
        /*0008*/ 	.byte	0x04, 0x17
        /*000a*/ 	.short	(.L_9 - .L_8)
.L_8:
        /*000c*/ 	.word	0x00000000
        /*0010*/ 	.short	0x0004
        /*0012*/ 	.short	0x0014
        /*0014*/ 	.byte	0x00, 0xf0, 0x11, 0x00


	//----- nvinfo : EIATTR_KPARAM_INFO
	.align		4
.L_9:
        /*0018*/ 	.byte	0x04, 0x17
        /*001a*/ 	.short	(.L_11 - .L_10)
.L_10:
        /*001c*/ 	.word	0x00000000
        /*0020*/ 	.short	0x0003
        /*0022*/ 	.short	0x0010
        /*0024*/ 	.byte	0x00, 0xf0, 0x11, 0x00


	//----- nvinfo : EIATTR_KPARAM_INFO
	.align		4
.L_11:
        /*0028*/ 	.byte	0x04, 0x17
        /*002a*/ 	.short	(.L_13 - .L_12)
.L_12:
        /*002c*/ 	.word	0x00000000
        /*0030*/ 	.short	0x0002
        /*0032*/ 	.short	0x000c
        /*0034*/ 	.byte	0x00, 0xf0, 0x11, 0x00


	//----- nvinfo : EIATTR_KPARAM_INFO
	.align		4
.L_13:
        /*0038*/ 	.byte	0x04, 0x17
        /*003a*/ 	.short	(.L_15 - .L_14)
.L_14:
        /*003c*/ 	.word	0x00000000
        /*0040*/ 	.short	0x0001
        /*0042*/ 	.short	0x0008
        /*0044*/ 	.byte	0x00, 0xf0, 0x11, 0x00


	//----- nvinfo : EIATTR_KPARAM_INFO
	.align		4
.L_15:
        /*0048*/ 	.byte	0x04, 0x17
        /*004a*/ 	.short	(.L_17 - .L_16)
.L_16:
        /*004c*/ 	.word	0x00000000
        /*0050*/ 	.short	0x0000
        /*0052*/ 	.short	0x0000
        /*0054*/ 	.byte	0x00, 0xf5, 0x21, 0x00


	//----- nvinfo : EIATTR_SPARSE_MMA_MASK
	.align		4
.L_17:
        /*0058*/ 	.byte	0x03, 0x50
        /*005a*/ 	.short	0x0000


	//----- nvinfo : EIATTR_MAXREG_COUNT
	.align		4
        /*005c*/ 	.byte	0x03, 0x1b
        /*005e*/ 	.short	0x00ff


	//----- nvinfo : EIATTR_MERCURY_ISA_VERSION
	.align		4
        /*0060*/ 	.byte	0x03, 0x5f
        /*0062*/ 	.short	0x0101


	//----- nvinfo : EIATTR_VRC_CTA_INIT_COUNT
	.align		4
        /*0064*/ 	.byte	0x02, 0x4a
	.zero		1
	.zero		1


	//----- nvinfo : EIATTR_EXIT_INSTR_OFFSETS
	.align		4
        /*0068*/ 	.byte	0x04, 0x1c
        /*006a*/ 	.short	(.L_19 - .L_18)


	//   ....[0]....
.L_18:
        /*006c*/ 	.word	0x000000f0


	//   ....[1]....
        /*0070*/ 	.word	0x00000190


	//   ....[2]....
        /*0074*/ 	.word	0x000001c0


	//   ....[3]....
        /*0078*/ 	.word	0x00000240


	//----- nvinfo : EIATTR_CBANK_PARAM_SIZE
	.align		4
.L_19:
        /*007c*/ 	.byte	0x03, 0x19
        /*007e*/ 	.short	0x0018


	//----- nvinfo : EIATTR_PARAM_CBANK
	.align		4
        /*0080*/ 	.byte	0x04, 0x0a
        /*0082*/ 	.short	(.L_21 - .L_20)
	.align		4
.L_20:
        /*0084*/ 	.word	index@(.nv.constant0._Z10initColorsPiiiii)
        /*0088*/ 	.short	0x0380
        /*008a*/ 	.short	0x0018


	//----- nvinfo : EIATTR_SW_WAR
	.align		4
.L_21:
        /*008c*/ 	.byte	0x04, 0x36
        /*008e*/ 	.short	(.L_23 - .L_22)
.L_22:
        /*0090*/ 	.word	0x00000008
.L_23:


//--------------------- .nv.callgraph             --------------------------
	.section	.nv.callgraph,"",@"SHT_CUDA_CALLGRAPH"
	.align	4
	.sectionentsize	8
	.align		4
        /*0000*/ 	.word	0x00000000
	.align		4
        /*0004*/ 	.word	0xffffffff
	.align		4
        /*0008*/ 	.word	0x00000000
	.align		4
        /*000c*/ 	.word	0xfffffffe
	.align		4
        /*0010*/ 	.word	0x00000000
	.align		4
        /*0014*/ 	.word	0xfffffffd
	.align		4
        /*0018*/ 	.word	0x00000000
	.align		4
        /*001c*/ 	.word	0xfffffffc


//--------------------- .text._Z10initColorsPiiiii --------------------------
	.section	.text._Z10initColorsPiiiii,"ax",@progbits
	.align	128
        .global         _Z10initColorsPiiiii
        .type           _Z10initColorsPiiiii,@function
        .size           _Z10initColorsPiiiii,(.L_x_1 - _Z10initColorsPiiiii)
        .other          _Z10initColorsPiiiii,@"STO_CUDA_ENTRY STV_DEFAULT"
_Z10initColorsPiiiii:
.text._Z10initColorsPiiiii:
[----:B------:R-:W-:Y:S01]  /*0000*/  LDC R1, c[0x0][0x37c] ;  /* 0x0000df00ff017b82 */ /* 0x000fe20000000800 */
[----:B------:R-:W0:Y:S07]  /*0010*/  S2R R0, SR_TID.X ;  /* 0x0000000000007919 */ /* 0x000e2e0000002100 */
[----:B------:R-:W0:Y:S01]  /*0020*/  S2UR UR4, SR_CTAID.X ;  /* 0x00000000000479c3 */ /* 0x000e220000002500 */
[----:B------:R-:W1:Y:S07]  /*0030*/  LDCU UR5, c[0x0][0x388] ;  /* 0x00007100ff0577ac */ /* 0x000e6e0008000800 */
[----:B------:R-:W0:Y:S02]  /*0040*/  LDC R3, c[0x0][0x360] ;  /* 0x0000d800ff037b82 */ /* 0x000e240000000800 */
[----:B0-----:R-:W-:-:S05]  /*0050*/  IMAD R0, R3, UR4, R0 ;  /* 0x0000000403007c24 */ /* 0x001fca000f8e0200 */
[----:B-1----:R-:W-:Y:S01]  /*0060*/  ISETP.GE.AND P0, PT, R0, UR5, PT ;  /* 0x0000000500007c0c */ /* 0x002fe2000bf06270 */
[----:B------:R-:W0:-:S12]  /*0070*/  LDCU.64 UR4, c[0x0][0x358] ;  /* 0x00006b00ff0477ac */ /* 0x000e180008000a00 */
[----:B------:R-:W1:Y:S01]  /*0080*/  @!P0 LDC.64 R2, c[0x0][0x380] ;  /* 0x0000e000ff028b82 */ /* 0x000e620000000a00 */
[----:B------:R-:W-:Y:S01]  /*0090*/  @!P0 IMAD R5, R0, 0x3, RZ ;  /* 0x0000000300058824 */ /* 0x000fe200078e02ff */
[----:B------:R-:W-:-:S03]  /*00a0*/  @!P0 MOV R7, 0x80 ;  /* 0x0000008000078802 */ /* 0x000fc60000000f00 */
[----:B-1----:R-:W-:-:S05]  /*00b0*/  @!P0 IMAD.WIDE R2, R5, 0x4, R2 ;  /* 0x0000000405028825 */ /* 0x002fca00078e0202 */
[----:B0-----:R0:W-:Y:S04]  /*00c0*/  @!P0 STG.E desc[UR4][R2.64], R7 ;  /* 0x0000000702008986 */ /* 0x0011e8000c101904 */
[----:B------:R0:W-:Y:S04]  /*00d0*/  @!P0 STG.E desc[UR4][R2.64+0x8], R7 ;  /* 0x0000080702008986 */ /* 0x0001e8000c101904 */
[----:B------:R0:W-:Y:S01]  /*00e0*/  @!P0 STG.E desc[UR4][R2.64+0x4], RZ ;  /* 0x000004ff02008986 */ /* 0x0001e2000c101904 */
[----:B------:R-:W-:Y:S05]  /*00f0*/  @!P0 EXIT ;  /* 0x000000000000894d */ /* 0x000fea0003800000 */
[----:B------:R-:W1:Y:S02]  /*0100*/  LDCU UR6, c[0x0][0x38c] ;  /* 0x00007180ff0677ac */ /* 0x000e640008000800 */
[----:B-1----:R-:W-:-:S13]  /*0110*/  ISETP.GE.AND P0, PT, R0, UR6, PT ;  /* 0x0000000600007c0c */ /* 0x002fda000bf06270 */
[----:B0-----:R-:W0:Y:S01]  /*0120*/  @!P0 LDC.64 R2, c[0x0][0x380] ;  /* 0x0000e000ff028b82 */ /* 0x001e220000000a00 */
[----:B------:R-:W-:Y:S01]  /*0130*/  @!P0 IMAD R7, R0, 0x3, RZ ;  /* 0x0000000300078824 */ /* 0x000fe200078e02ff */
[----:B------:R-:W-:-:S03]  /*0140*/  @!P0 MOV R5, 0xff ;  /* 0x000000ff00058802 */ /* 0x000fc60000000f00 */
[----:B0-----:R-:W-:-:S05]  /*0150*/  @!P0 IMAD.WIDE R2, R7, 0x4, R2 ;  /* 0x0000000407028825 */ /* 0x001fca00078e0202 */
[----:B------:R0:W-:Y:S04]  /*0160*/  @!P0 STG.E desc[UR4][R2.64], R5 ;  /* 0x0000000502008986 */ /* 0x0001e8000c101904 */
[----:B------:R0:W-:Y:S04]  /*0170*/  @!P0 STG.E desc[UR4][R2.64+0x4], RZ ;  /* 0x000004ff02008986 */ /* 0x0001e8000c101904 */
[----:B------:R0:W-:Y:S01]  /*0180*/  @!P0 STG.E desc[UR4][R2.64+0x8], RZ ;  /* 0x000008ff02008986 */ /* 0x0001e2000c101904 */
[----:B------:R-:W-:Y:S05]  /*0190*/  @!P0 EXIT ;  /* 0x000000000000894d */ /* 0x000fea0003800000 */
[----:B------:R-:W1:Y:S02]  /*01a0*/  LDCU UR6, c[0x0][0x394] ;  /* 0x00007280ff0677ac */ /* 0x000e640008000800 */
[----:B-1----:R-:W-:-:S13]  /*01b0*/  ISETP.GE.AND P0, PT, R0, UR6, PT ;  /* 0x0000000600007c0c */ /* 0x002fda000bf06270 */
[----:B------:R-:W-:Y:S05]  /*01c0*/  @P0 EXIT ;  /* 0x000000000000094d */ /* 0x000fea0003800000 */
[----:B0-----:R-:W0:Y:S01]  /*01d0*/  LDC.64 R2, c[0x0][0x380] ;  /* 0x0000e000ff027b82 */ /* 0x001e220000000a00 */
[----:B------:R-:W-:Y:S02]  /*01e0*/  IMAD R5, R0, 0x3, RZ ;  /* 0x0000000300057824 */ /* 0x000fe400078e02ff */
[----:B------:R-:W-:Y:S02]  /*01f0*/  HFMA2 R7, -RZ, RZ, 0, 1.5199184417724609375e-05 ;  /* 0x000000ffff077431 */ /* 0x000fe400000001ff */
[----:B0-----:R-:W-:-:S05]  /*0200*/  IMAD.WIDE R2, R5, 0x4, R2 ;  /* 0x0000000405027825 */ /* 0x001fca00078e0202 */
[----:B------:R-:W-:Y:S04]  /*0210*/  STG.E desc[UR4][R2.64+0x4], R7 ;  /* 0x0000040702007986 */ /* 0x000fe8000c101904 */
[----:B------:R-:W-:Y:S04]  /*0220*/  STG.E desc[UR4][R2.64], RZ ;  /* 0x000000ff02007986 */ /* 0x000fe8000c101904 */
[----:B------:R-:W-:Y:S01]  /*0230*/  STG.E desc[UR4][R2.64+0x8], RZ ;  /* 0x000008ff02007986 */ /* 0x000fe2000c101904 */
[----:B------:R-:W-:Y:S05]  /*0240*/  EXIT ;  /* 0x000000000000794d */ /* 0x000fea0003800000 */
.L_x_0:
[----:B------:R-:W-:-:S00]  /*0250*/  BRA `(.L_x_0) ;  /* 0xfffffffc00fc7947 */ /* 0x000fc0000383ffff */
[----:B------:R-:W-:-:S00]  /*0260*/  NOP ;  /* 0x0000000000007918 */ /* 0x000fc00000000000 */
        /* <DEDUP_REMOVED lines=9> */
.L_x_1:


//--------------------- .nv.shared.reserved.0     --------------------------
	.section	.nv.shared.reserved.0,"aw",@nobits
	.weak		__nv_reservedSMEM_offset_0_alias
	.size		__nv_reservedSMEM_offset_0_alias, 0, 64
	.other		__nv_reservedSMEM_offset_0_alias,@"STO_CUDA_RESERVED_SHARED STV_DEFAULT"
__nv_reservedSMEM_offset_0_alias:
	.zero		0
	.zero		64


//--------------------- .nv.constant0._Z10initColorsPiiiii --------------------------
	.section	.nv.constant0._Z10initColorsPiiiii,"a",@progbits
	.sectionflags	@""
	.align	4
.nv.constant0._Z10initColorsPiiiii:
	.zero		920


//--------------------- SYMBOLS --------------------------

	.type		.nv.reservedSmem.offset0,@object
	.size		.nv.reservedSmem.offset0,0x4
